//
// Generated by NVIDIA NVVM Compiler
//
// Compiler Build ID: CL-36424714
// Cuda compilation tools, release 13.0, V13.0.88
// Based on NVVM 20.0.0
//

.version 9.0
.target sm_100
.address_size 64

	// .globl	_Z13detect_spikesPfPiif
// _ZZ13detect_spikesPfPiifE11shared_data has been demoted

.visible .entry _Z13detect_spikesPfPiif(
	.param .u64 .ptr .align 1 _Z13detect_spikesPfPiif_param_0,
	.param .u64 .ptr .align 1 _Z13detect_spikesPfPiif_param_1,
	.param .u32 _Z13detect_spikesPfPiif_param_2,
	.param .f32 _Z13detect_spikesPfPiif_param_3
)
{
	.reg .pred 	%p<16>;
	.reg .b32 	%r<13>;
	.reg .b32 	%f<10>;
	.reg .b64 	%rd<11>;
	// demoted variable
	.shared .align 4 .b8 _ZZ13detect_spikesPfPiifE11shared_data[1032];
	ld.param.u64 	%rd4, [_Z13detect_spikesPfPiif_param_0];
	ld.param.u64 	%rd3, [_Z13detect_spikesPfPiif_param_1];
	ld.param.u32 	%r6, [_Z13detect_spikesPfPiif_param_2];
	ld.param.f32 	%f1, [_Z13detect_spikesPfPiif_param_3];
	cvta.to.global.u64 	%rd1, %rd4;
	mov.u32 	%r7, %ctaid.x;
	mov.u32 	%r1, %ntid.x;
	mov.u32 	%r2, %tid.x;
	mad.lo.s32 	%r3, %r7, %r1, %r2;
	setp.ge.s32 	%p1, %r3, %r6;
	mul.wide.s32 	%rd5, %r3, 4;
	add.s64 	%rd2, %rd1, %rd5;
	shl.b32 	%r8, %r2, 2;
	mov.u32 	%r9, _ZZ13detect_spikesPfPiifE11shared_data;
	add.s32 	%r4, %r9, %r8;
	@%p1 bra 	$L__BB0_2;
	ld.global.f32 	%f2, [%rd2];
	st.shared.f32 	[%r4+4], %f2;
$L__BB0_2:
	setp.ne.s32 	%p2, %r2, 0;
	setp.lt.s32 	%p3, %r3, 1;
	or.pred  	%p4, %p2, %p3;
	@%p4 bra 	$L__BB0_4;
	add.s32 	%r10, %r3, -1;
	mul.wide.u32 	%rd6, %r10, 4;
	add.s64 	%rd7, %rd1, %rd6;
	ld.global.f32 	%f3, [%rd7];
	st.shared.f32 	[_ZZ13detect_spikesPfPiifE11shared_data], %f3;
$L__BB0_4:
	add.s32 	%r11, %r1, -1;
	setp.ne.s32 	%p5, %r2, %r11;
	add.s32 	%r5, %r6, -1;
	setp.ge.s32 	%p6, %r3, %r5;
	or.pred  	%p7, %p5, %p6;
	@%p7 bra 	$L__BB0_6;
	ld.global.f32 	%f4, [%rd2+4];
	st.shared.f32 	[%r4+8], %f4;
$L__BB0_6:
	setp.ge.s32 	%p8, %r3, %r5;
	setp.lt.s32 	%p9, %r3, 1;
	bar.sync 	0;
	or.pred  	%p10, %p9, %p8;
	@%p10 bra 	$L__BB0_8;
	ld.shared.f32 	%f5, [%r4+4];
	ld.shared.f32 	%f7, [%r4];
	ld.shared.f32 	%f8, [%r4+8];
	setp.gt.f32 	%p11, %f5, %f7;
	setp.gt.f32 	%p12, %f5, %f8;
	and.pred  	%p13, %p11, %p12;
	setp.gt.f32 	%p14, %f5, %f1;
	and.pred  	%p15, %p14, %p13;
	selp.u32 	%r12, 1, 0, %p15;
	cvta.to.global.u64 	%rd8, %rd3;
	mul.wide.u32 	%rd9, %r3, 4;
	add.s64 	%rd10, %rd8, %rd9;
	st.global.u32 	[%rd10], %r12;
$L__BB0_8:
	ret;

}


// ===== COMPILED SASS (sm_100) =====

	.target	sm_100

	.elftype	@"ET_EXEC"


//--------------------- .note.nv.tkinfo           --------------------------
	.section	.note.nv.tkinfo,"",@"SHT_NOTE"
	.sectionflags	@"SHF_NOTE_NV_TKINFO"
	.tkinfo
        /*0018*/ 	.word	0x00000002
        /*0030*/ 	.string	""
        /*0030*/ 	.string	"ptxas"
        /*0030*/ 	.string	"Cuda compilation tools, release 13.0, V13.0.88"
        /*0030*/ 	.string	"Build cuda_13.0.r13.0/compiler.36424714_0"
        /*0030*/ 	.string	"-arch sm_100 -m 64 "



//--------------------- .note.nv.cuinfo           --------------------------
	.section	.note.nv.cuinfo,"",@"SHT_NOTE"
	.sectionflags	@"SHF_NOTE_NV_CUINFO"
        /*0018*/ 	.short	0x0002
        /*001a*/ 	.short	0x0064
        /*001c*/ 	.short	0x0082
	.zero		2


//--------------------- .nv.info                  --------------------------
	.section	.nv.info,"",@"SHT_CUDA_INFO"
	.align	4


	//----- nvinfo : EIATTR_REGCOUNT
	.align		4
        /*0000*/ 	.byte	0x04, 0x2f
        /*0002*/ 	.short	(.L_1 - .L_0)
	.align		4
.L_0:
        /*0004*/ 	.word	index@(_Z13detect_spikesPfPiif)
        /*0008*/ 	.word	0x00000010


	//----- nvinfo : EIATTR_FRAME_SIZE
	.align		4
.L_1:
        /*000c*/ 	.byte	0x04, 0x11
        /*000e*/ 	.short	(.L_3 - .L_2)
	.align		4
.L_2:
        /*0010*/ 	.word	index@(_Z13detect_spikesPfPiif)
        /*0014*/ 	.word	0x00000000


	//----- nvinfo : EIATTR_MIN_STACK_SIZE
	.align		4
.L_3:
        /*0018*/ 	.byte	0x04, 0x12
        /*001a*/ 	.short	(.L_5 - .L_4)
	.align		4
.L_4:
        /*001c*/ 	.word	index@(_Z13detect_spikesPfPiif)
        /*0020*/ 	.word	0x00000000
.L_5:


//--------------------- .nv.compat                --------------------------
	.section	.nv.compat,"",@"SHT_CUDA_COMPAT_INFO"
	.align	4
        /*0000*/ 	.byte	0x02, 0x09, 0x00, 0x00, 0x02, 0x02, 0x01, 0x00, 0x02, 0x05, 0x05, 0x00, 0x03, 0x07, 0x01, 0x01
        /*0010*/ 	.byte	0x02, 0x03, 0x00, 0x00, 0x02, 0x06, 0x01, 0x00, 0x04, 0x0b, 0x08, 0x00, 0x09, 0x00, 0x00, 0x00
        /*0020*/ 	.byte	0x00, 0x00, 0x00, 0x00


//--------------------- .nv.info._Z13detect_spikesPfPiif --------------------------
	.section	.nv.info._Z13detect_spikesPfPiif,"",@"SHT_CUDA_INFO"
	.sectionflags	@""
	.align	4


	//----- nvinfo : EIATTR_CUDA_API_VERSION
	.align		4
        /*0000*/ 	.byte	0x04, 0x37
        /*0002*/ 	.short	(.L_7 - .L_6)
.L_6:
        /*0004*/ 	.word	0x00000082


	//----- nvinfo : EIATTR_KPARAM_INFO
	.align		4
.L_7:
        /*0008*/ 	.byte	0x04, 0x17
        /*000a*/ 	.short	(.L_9 - .L_8)
.L_8:
        /*000c*/ 	.word	0x00000000
        /*0010*/ 	.short	0x0003
        /*0012*/ 	.short	0x0014
        /*0014*/ 	.byte	0x00, 0xf0, 0x11, 0x00


	//----- nvinfo : EIATTR_KPARAM_INFO
	.align		4
.L_9:
        /*0018*/ 	.byte	0x04, 0x17
        /*001a*/ 	.short	(.L_11 - .L_10)
.L_10:
        /*001c*/ 	.word	0x00000000
        /*0020*/ 	.short	0x0002
        /*0022*/ 	.short	0x0010
        /*0024*/ 	.byte	0x00, 0xf0, 0x11, 0x00


	//----- nvinfo : EIATTR_KPARAM_INFO
	.align		4
.L_11:
        /*0028*/ 	.byte	0x04, 0x17
        /*002a*/ 	.short	(.L_13 - .L_12)
.L_12:
        /*002c*/ 	.word	0x00000000
        /*0030*/ 	.short	0x0001
        /*0032*/ 	.short	0x0008
        /*0034*/ 	.byte	0x00, 0xf5, 0x21, 0x00


	//----- nvinfo : EIATTR_KPARAM_INFO
	.align		4
.L_13:
        /*0038*/ 	.byte	0x04, 0x17
        /*003a*/ 	.short	(.L_15 - .L_14)
.L_14:
        /*003c*/ 	.word	0x00000000
        /*0040*/ 	.short	0x0000
        /*0042*/ 	.short	0x0000
        /*0044*/ 	.byte	0x00, 0xf5, 0x21, 0x00


	//----- nvinfo : EIATTR_SPARSE_MMA_MASK
	.align		4
.L_15:
        /*0048*/ 	.byte	0x03, 0x50
        /*004a*/ 	.short	0x0000


	//----- nvinfo : EIATTR_MAXREG_COUNT
	.align		4
        /*004c*/ 	.byte	0x03, 0x1b
        /*004e*/ 	.short	0x00ff


	//----- nvinfo : EIATTR_NUM_BARRIERS
	.align		4
        /*0050*/ 	.byte	0x02, 0x4c
        /*0052*/ 	.byte	0x01
	.zero		1


	//----- nvinfo : EIATTR_MERCURY_ISA_VERSION
	.align		4
        /*0054*/ 	.byte	0x03, 0x5f
        /*0056*/ 	.short	0x0101


	//----- nvinfo : EIATTR_VRC_CTA_INIT_COUNT
	.align		4
        /*0058*/ 	.byte	0x02, 0x4a
	.zero		1
	.zero		1


	//----- nvinfo : EIATTR_EXIT_INSTR_OFFSETS
	.align		4
        /*005c*/ 	.byte	0x04, 0x1c
        /*005e*/ 	.short	(.L_17 - .L_16)


	//   ....[0]....
.L_16:
        /*0060*/ 	.word	0x000001e0


	//   ....[1]....
        /*0064*/ 	.word	0x000002a0


	//----- nvinfo : EIATTR_CBANK_PARAM_SIZE
	.align		4
.L_17:
        /*0068*/ 	.byte	0x03, 0x19
        /*006a*/ 	.short	0x0018


	//----- nvinfo : EIATTR_PARAM_CBANK
	.align		4
        /*006c*/ 	.byte	0x04, 0x0a
        /*006e*/ 	.short	(.L_19 - .L_18)
	.align		4
.L_18:
        /*0070*/ 	.word	index@(.nv.constant0._Z13detect_spikesPfPiif)
        /*0074*/ 	.short	0x0380
        /*0076*/ 	.short	0x0018


	//----- nvinfo : EIATTR_SW_WAR
	.align		4
.L_19:
        /*0078*/ 	.byte	0x04, 0x36
        /*007a*/ 	.short	(.L_21 - .L_20)
.L_20:
        /*007c*/ 	.word	0x00000008
.L_21:


//--------------------- .nv.callgraph             --------------------------
	.section	.nv.callgraph,"",@"SHT_CUDA_CALLGRAPH"
	.align	4
	.sectionentsize	8
	.align		4
        /*0000*/ 	.word	0x00000000
	.align		4
        /*0004*/ 	.word	0xffffffff
	.align		4
        /*0008*/ 	.word	0x00000000
	.align		4
        /*000c*/ 	.word	0xfffffffe
	.align		4
        /*0010*/ 	.word	0x00000000
	.align		4
        /*0014*/ 	.word	0xfffffffd
	.align		4
        /*0018*/ 	.word	0x00000000
	.align		4
        /*001c*/ 	.word	0xfffffffc


//--------------------- .text._Z13detect_spikesPfPiif --------------------------
	.section	.text._Z13detect_spikesPfPiif,"ax",@progbits
	.align	128
        .global         _Z13detect_spikesPfPiif
        .type           _Z13detect_spikesPfPiif,@function
        .size           _Z13detect_spikesPfPiif,(.L_x_1 - _Z13detect_spikesPfPiif)
        .other          _Z13detect_spikesPfPiif,@"STO_CUDA_ENTRY STV_DEFAULT"
_Z13detect_spikesPfPiif:
.text._Z13detect_spikesPfPiif:
[----:B------:R-:W-:Y:S01]  /*0000*/  LDC R1, c[0x0][0x37c] ;  /* 0x0000df00ff017b82 */ /* 0x000fe20000000800 */
[----:B------:R-:W0:Y:S07]  /*0010*/  S2R R13, SR_TID.X ;  /* 0x00000000000d7919 */ /* 0x000e2e0000002100 */
[----:B------:R-:W0:Y:S01]  /*0020*/  S2UR UR4, SR_CTAID.X ;  /* 0x00000000000479c3 */ /* 0x000e220000002500 */
[----:B------:R-:W1:Y:S01]  /*0030*/  LDCU UR5, c[0x0][0x390] ;  /* 0x00007200ff0577ac */ /* 0x000e620008000800 */
[----:B------:R-:W2:Y:S06]  /*0040*/  LDCU.64 UR6, c[0x0][0x358] ;  /* 0x00006b00ff0677ac */ /* 0x000eac0008000a00 */
[----:B------:R-:W0:Y:S08]  /*0050*/  LDC R0, c[0x0][0x360] ;  /* 0x0000d800ff007b82 */ /* 0x000e300000000800 */
[----:B------:R-:W3:Y:S01]  /*0060*/  LDC.64 R4, c[0x0][0x380] ;  /* 0x0000e000ff047b82 */ /* 0x000ee20000000a00 */
[C---:B0-----:R-:W-:Y:S01]  /*0070*/  IMAD R7, R0.reuse, UR4, R13 ;  /* 0x0000000400077c24 */ /* 0x041fe2000f8e020d */
[----:B-1----:R-:W-:Y:S01]  /*0080*/  UIADD3 UR4, UPT, UPT, UR5, -0x1, URZ ;  /* 0xffffffff05047890 */ /* 0x002fe2000fffe0ff */
[----:B------:R-:W-:-:S03]  /*0090*/  VIADD R0, R0, 0xffffffff ;  /* 0xffffffff00007836 */ /* 0x000fc60000000000 */
[C---:B------:R-:W-:Y:S02]  /*00a0*/  ISETP.GE.AND P0, PT, R7.reuse, 0x1, PT ;  /* 0x000000010700780c */ /* 0x040fe40003f06270 */
[C---:B------:R-:W-:Y:S01]  /*00b0*/  ISETP.GE.AND P1, PT, R7.reuse, UR4, PT ;  /* 0x0000000407007c0c */ /* 0x040fe2000bf26270 */
[----:B---3--:R-:W-:Y:S01]  /*00c0*/  IMAD.WIDE R2, R7, 0x4, R4 ;  /* 0x0000000407027825 */ /* 0x008fe200078e0204 */
[----:B------:R-:W-:Y:S02]  /*00d0*/  ISETP.NE.OR P0, PT, R13, RZ, !P0 ;  /* 0x000000ff0d00720c */ /* 0x000fe40004705670 */
[----:B------:R-:W-:Y:S02]  /*00e0*/  ISETP.GE.AND P3, PT, R7, UR5, PT ;  /* 0x0000000507007c0c */ /* 0x000fe4000bf66270 */
[----:B------:R-:W-:-:S09]  /*00f0*/  ISETP.NE.OR P2, PT, R13, R0, P1 ;  /* 0x000000000d00720c */ /* 0x000fd20000f45670 */
[----:B------:R-:W-:-:S04]  /*0100*/  @!P0 VIADD R9, R7, 0xffffffff ;  /* 0xffffffff07098836 */ /* 0x000fc80000000000 */
[----:B------:R-:W-:Y:S01]  /*0110*/  @!P0 IMAD.WIDE.U32 R4, R9, 0x4, R4 ;  /* 0x0000000409048825 */ /* 0x000fe200078e0004 */
[----:B--2---:R-:W2:Y:S04]  /*0120*/  @!P2 LDG.E R11, desc[UR6][R2.64+0x4] ;  /* 0x00000406020ba981 */ /* 0x004ea8000c1e1900 */
[----:B------:R-:W3:Y:S04]  /*0130*/  @!P3 LDG.E R9, desc[UR6][R2.64] ;  /* 0x000000060209b981 */ /* 0x000ee8000c1e1900 */
[----:B------:R-:W4:Y:S01]  /*0140*/  @!P0 LDG.E R4, desc[UR6][R4.64] ;  /* 0x0000000604048981 */ /* 0x000f22000c1e1900 */
[----:B------:R-:W0:Y:S01]  /*0150*/  S2UR UR5, SR_CgaCtaId ;  /* 0x00000000000579c3 */ /* 0x000e220000008800 */
[----:B------:R-:W-:-:S02]  /*0160*/  UMOV UR4, 0x400 ;  /* 0x0000040000047882 */ /* 0x000fc40000000000 */
[----:B0-----:R-:W-:-:S06]  /*0170*/  ULEA UR4, UR5, UR4, 0x18 ;  /* 0x0000000405047291 */ /* 0x001fcc000f8ec0ff */
[----:B------:R-:W-:Y:S02]  /*0180*/  LEA R0, R13, UR4, 0x2 ;  /* 0x000000040d007c11 */ /* 0x000fe4000f8e10ff */
[----:B------:R-:W-:-:S03]  /*0190*/  ISETP.LT.OR P1, PT, R7, 0x1, P1 ;  /* 0x000000010700780c */ /* 0x000fc60000f21670 */
[----:B---3--:R0:W-:Y:S04]  /*01a0*/  @!P3 STS [R0+0x4], R9 ;  /* 0x000004090000b388 */ /* 0x0081e80000000800 */
[----:B----4-:R0:W-:Y:S04]  /*01b0*/  @!P0 STS [UR4], R4 ;  /* 0x00000004ff008988 */ /* 0x0101e80008000804 */
[----:B--2---:R0:W-:Y:S01]  /*01c0*/  @!P2 STS [R0+0x8], R11 ;  /* 0x0000080b0000a388 */ /* 0x0041e20000000800 */
[----:B------:R-:W-:Y:S06]  /*01d0*/  BAR.SYNC.DEFER_BLOCKING 0x0 ;  /* 0x0000000000007b1d */ /* 0x000fec0000010000 */
[----:B------:R-:W-:Y:S05]  /*01e0*/  @P1 EXIT ;  /* 0x000000000000194d */ /* 0x000fea0003800000 */
[----:B0-----:R-:W-:Y:S01]  /*01f0*/  LDS R4, [R0+0x4] ;  /* 0x0000040000047984 */ /* 0x001fe20000000800 */
[----:B------:R-:W0:Y:S01]  /*0200*/  LDC.64 R2, c[0x0][0x388] ;  /* 0x0000e200ff027b82 */ /* 0x000e220000000a00 */
[----:B------:R-:W1:Y:S02]  /*0210*/  LDCU UR4, c[0x0][0x394] ;  /* 0x00007280ff0477ac */ /* 0x000e640008000800 */
[----:B------:R-:W2:Y:S04]  /*0220*/  LDS R9, [R0+0x8] ;  /* 0x0000080000097984 */ /* 0x000ea80000000800 */
[----:B------:R-:W3:Y:S01]  /*0230*/  LDS R5, [R0] ;  /* 0x0000000000057984 */ /* 0x000ee20000000800 */
[----:B0-----:R-:W-:Y:S01]  /*0240*/  IMAD.WIDE.U32 R2, R7, 0x4, R2 ;  /* 0x0000000407027825 */ /* 0x001fe200078e0002 */
[----:B--2---:R-:W-:-:S04]  /*0250*/  FSETP.GT.AND P0, PT, R4, R9, PT ;  /* 0x000000090400720b */ /* 0x004fc80003f04000 */
[----:B---3--:R-:W-:-:S04]  /*0260*/  FSETP.GT.AND P0, PT, R4, R5, P0 ;  /* 0x000000050400720b */ /* 0x008fc80000704000 */
[----:B-1----:R-:W-:-:S04]  /*0270*/  FSETP.GT.AND P0, PT, R4, UR4, P0 ;  /* 0x0000000404007c0b */ /* 0x002fc80008704000 */
[----:B------:R-:W-:-:S05]  /*0280*/  SEL R5, RZ, 0x1, !P0 ;  /* 0x00000001ff057807 */ /* 0x000fca0004000000 */
[----:B------:R-:W-:Y:S01]  /*0290*/  STG.E desc[UR6][R2.64], R5 ;  /* 0x0000000502007986 */ /* 0x000fe2000c101906 */
[----:B------:R-:W-:Y:S05]  /*02a0*/  EXIT ;  /* 0x000000000000794d */ /* 0x000fea0003800000 */
.L_x_0:
[----:B------:R-:W-:-:S00]  /*02b0*/  BRA `(.L_x_0) ;  /* 0xfffffffc00fc7947 */ /* 0x000fc0000383ffff */
[----:B------:R-:W-:-:S00]  /*02c0*/  NOP ;  /* 0x0000000000007918 */ /* 0x000fc00000000000 */
        /* <DEDUP_REMOVED lines=11> */
.L_x_1:


//--------------------- .nv.shared._Z13detect_spikesPfPiif --------------------------
	.section	.nv.shared._Z13detect_spikesPfPiif,"aw",@nobits
	.sectionflags	@""
	.align	4
.nv.shared._Z13detect_spikesPfPiif:
	.zero		2056


//--------------------- .nv.shared.reserved.0     --------------------------
	.section	.nv.shared.reserved.0,"aw",@nobits
	.weak		__nv_reservedSMEM_offset_0_alias
	.size		__nv_reservedSMEM_offset_0_alias, 0, 64
	.other		__nv_reservedSMEM_offset_0_alias,@"STO_CUDA_RESERVED_SHARED STV_DEFAULT"
__nv_reservedSMEM_offset_0_alias:
	.zero		0
	.zero		64


//--------------------- .nv.constant0._Z13detect_spikesPfPiif --------------------------
	.section	.nv.constant0._Z13detect_spikesPfPiif,"a",@progbits
	.sectionflags	@""
	.align	4
.nv.constant0._Z13detect_spikesPfPiif:
	.zero		920


//--------------------- SYMBOLS --------------------------

	.type		.nv.reservedSmem.offset0,@object
	.size		.nv.reservedSmem.offset0,0x4
	.type		.nv.reservedSmem.cap,@object
	.size		.nv.reservedSmem.cap,0x4
